//
// Generated by NVIDIA NVVM Compiler
//
// Compiler Build ID: CL-36424714
// Cuda compilation tools, release 13.0, V13.0.88
// Based on NVVM 20.0.0
//

.version 9.0
.target sm_100
.address_size 64

	// .globl	_Z17sobelSharedKernelPKhPhii
// _ZZ17sobelSharedKernelPKhPhiiE4tile has been demoted

.visible .entry _Z17sobelSharedKernelPKhPhii(
	.param .u64 .ptr .align 1 _Z17sobelSharedKernelPKhPhii_param_0,
	.param .u64 .ptr .align 1 _Z17sobelSharedKernelPKhPhii_param_1,
	.param .u32 _Z17sobelSharedKernelPKhPhii_param_2,
	.param .u32 _Z17sobelSharedKernelPKhPhii_param_3
)
{
	.reg .pred 	%p<59>;
	.reg .b16 	%rs<16>;
	.reg .b32 	%r<57>;
	.reg .b32 	%f<3>;
	.reg .b64 	%rd<23>;
	// demoted variable
	.shared .align 1 .b8 _ZZ17sobelSharedKernelPKhPhiiE4tile[324];
	ld.param.u64 	%rd7, [_Z17sobelSharedKernelPKhPhii_param_0];
	ld.param.u64 	%rd6, [_Z17sobelSharedKernelPKhPhii_param_1];
	ld.param.u32 	%r13, [_Z17sobelSharedKernelPKhPhii_param_2];
	ld.param.u32 	%r15, [_Z17sobelSharedKernelPKhPhii_param_3];
	cvta.to.global.u64 	%rd1, %rd7;
	mov.u32 	%r1, %tid.x;
	mov.u32 	%r2, %tid.y;
	mov.u32 	%r16, %ctaid.x;
	shl.b32 	%r17, %r16, 4;
	add.s32 	%r3, %r17, %r1;
	mov.u32 	%r18, %ctaid.y;
	shl.b32 	%r19, %r18, 4;
	add.s32 	%r20, %r19, %r2;
	setp.ge.s32 	%p1, %r3, %r13;
	setp.ge.s32 	%p2, %r20, %r15;
	mov.u32 	%r21, _ZZ17sobelSharedKernelPKhPhiiE4tile;
	mad.lo.s32 	%r5, %r2, 18, %r21;
	add.s32 	%r22, %r1, %r5;
	add.s32 	%r6, %r22, 18;
	or.pred  	%p3, %p1, %p2;
	@%p3 bra 	$L__BB0_2;
	mad.lo.s32 	%r23, %r13, %r20, %r3;
	cvt.s64.s32 	%rd8, %r23;
	add.s64 	%rd9, %rd1, %rd8;
	ld.global.u8 	%rs2, [%rd9];
	st.shared.u8 	[%r6+1], %rs2;
	bra.uni 	$L__BB0_3;
$L__BB0_2:
	mov.b16 	%rs1, 0;
	st.shared.u8 	[%r6+1], %rs1;
$L__BB0_3:
	setp.ge.s32 	%p4, %r20, %r15;
	setp.ne.s32 	%p5, %r1, 0;
	setp.lt.s32 	%p6, %r3, 1;
	or.pred  	%p7, %p5, %p6;
	mul.lo.s32 	%r7, %r13, %r20;
	cvt.s64.s32 	%rd10, %r7;
	cvt.s64.s32 	%rd2, %r3;
	add.s64 	%rd11, %rd2, %rd10;
	add.s64 	%rd3, %rd1, %rd11;
	or.pred  	%p8, %p7, %p4;
	@%p8 bra 	$L__BB0_5;
	ld.global.u8 	%rs3, [%rd3+-1];
	st.shared.u8 	[%r5+18], %rs3;
$L__BB0_5:
	setp.ge.s32 	%p9, %r20, %r15;
	mov.u32 	%r24, %ntid.x;
	add.s32 	%r8, %r24, -1;
	setp.ne.s32 	%p10, %r1, %r8;
	add.s32 	%r9, %r13, -1;
	setp.ge.s32 	%p11, %r3, %r9;
	or.pred  	%p12, %p11, %p9;
	or.pred  	%p13, %p12, %p10;
	@%p13 bra 	$L__BB0_7;
	ld.global.u8 	%rs4, [%rd3+1];
	st.shared.u8 	[%r5+35], %rs4;
$L__BB0_7:
	setp.ge.s32 	%p14, %r3, %r13;
	setp.ne.s32 	%p15, %r2, 0;
	setp.eq.s32 	%p16, %r20, 0;
	or.pred  	%p17, %p15, %p16;
	add.s32 	%r10, %r21, %r1;
	or.pred  	%p18, %p17, %p14;
	@%p18 bra 	$L__BB0_9;
	add.s32 	%r26, %r20, -1;
	mad.lo.s32 	%r27, %r13, %r26, %r3;
	cvt.s64.s32 	%rd12, %r27;
	add.s64 	%rd13, %rd1, %rd12;
	ld.global.u8 	%rs5, [%rd13];
	st.shared.u8 	[%r10+1], %rs5;
$L__BB0_9:
	setp.ge.s32 	%p19, %r3, %r13;
	mov.u32 	%r28, %ntid.y;
	add.s32 	%r11, %r28, -1;
	setp.ne.s32 	%p20, %r2, %r11;
	add.s32 	%r12, %r15, -1;
	setp.ge.s32 	%p21, %r20, %r12;
	or.pred  	%p22, %p21, %p19;
	or.pred  	%p23, %p22, %p20;
	@%p23 bra 	$L__BB0_11;
	mad.lo.s32 	%r29, %r13, %r20, %r13;
	add.s32 	%r30, %r29, %r3;
	cvt.s64.s32 	%rd14, %r30;
	add.s64 	%rd15, %rd1, %rd14;
	ld.global.u8 	%rs6, [%rd15];
	st.shared.u8 	[%r10+307], %rs6;
$L__BB0_11:
	add.s32 	%r31, %r20, -1;
	setp.ne.s32 	%p24, %r20, 0;
	setp.gt.s32 	%p25, %r3, 0;
	or.b32  	%r32, %r1, %r2;
	setp.eq.s32 	%p26, %r32, 0;
	and.pred  	%p27, %p26, %p25;
	and.pred  	%p28, %p27, %p24;
	mul.lo.s32 	%r33, %r13, %r31;
	cvt.s64.s32 	%rd16, %r33;
	add.s64 	%rd17, %rd2, %rd16;
	add.s64 	%rd4, %rd1, %rd17;
	not.pred 	%p29, %p28;
	@%p29 bra 	$L__BB0_13;
	ld.global.u8 	%rs7, [%rd4+-1];
	st.shared.u8 	[_ZZ17sobelSharedKernelPKhPhiiE4tile], %rs7;
$L__BB0_13:
	setp.eq.s32 	%p30, %r20, 0;
	setp.ne.s32 	%p31, %r2, 0;
	setp.ge.s32 	%p32, %r3, %r9;
	setp.ne.s32 	%p33, %r1, %r8;
	or.pred  	%p34, %p31, %p33;
	or.pred  	%p35, %p34, %p32;
	or.pred  	%p36, %p35, %p30;
	@%p36 bra 	$L__BB0_15;
	ld.global.u8 	%rs8, [%rd4+1];
	st.shared.u8 	[_ZZ17sobelSharedKernelPKhPhiiE4tile+17], %rs8;
$L__BB0_15:
	setp.ge.s32 	%p37, %r20, %r12;
	setp.ne.s32 	%p38, %r2, %r11;
	setp.lt.s32 	%p39, %r3, 1;
	setp.ne.s32 	%p40, %r1, 0;
	or.pred  	%p41, %p40, %p38;
	or.pred  	%p42, %p41, %p39;
	mad.lo.s32 	%r34, %r13, %r20, %r13;
	cvt.s64.s32 	%rd18, %r34;
	add.s64 	%rd19, %rd2, %rd18;
	add.s64 	%rd5, %rd1, %rd19;
	or.pred  	%p43, %p42, %p37;
	@%p43 bra 	$L__BB0_17;
	ld.global.u8 	%rs9, [%rd5+-1];
	st.shared.u8 	[_ZZ17sobelSharedKernelPKhPhiiE4tile+306], %rs9;
$L__BB0_17:
	setp.ge.s32 	%p44, %r20, %r12;
	setp.ne.s32 	%p45, %r2, %r11;
	setp.ge.s32 	%p46, %r3, %r9;
	setp.ne.s32 	%p47, %r1, %r8;
	or.pred  	%p48, %p47, %p45;
	or.pred  	%p49, %p48, %p46;
	or.pred  	%p50, %p49, %p44;
	@%p50 bra 	$L__BB0_19;
	ld.global.u8 	%rs10, [%rd5+1];
	st.shared.u8 	[_ZZ17sobelSharedKernelPKhPhiiE4tile+323], %rs10;
$L__BB0_19:
	bar.sync 	0;
	setp.lt.s32 	%p51, %r3, 1;
	setp.ge.s32 	%p52, %r3, %r9;
	or.pred  	%p53, %p51, %p52;
	setp.eq.s32 	%p54, %r20, 0;
	or.pred  	%p55, %p54, %p53;
	setp.ge.s32 	%p56, %r20, %r12;
	or.pred  	%p57, %p55, %p56;
	@%p57 bra 	$L__BB0_21;
	add.s32 	%r35, %r5, %r1;
	ld.shared.u8 	%r36, [%r35];
	ld.shared.u8 	%rs11, [%r35+1];
	mul.wide.u16 	%r37, %rs11, 2;
	ld.shared.u8 	%r38, [%r35+2];
	add.s32 	%r39, %r36, %r38;
	add.s32 	%r40, %r37, %r39;
	ld.shared.u8 	%rs12, [%r35+18];
	mul.wide.u16 	%r41, %rs12, 2;
	ld.shared.u8 	%rs13, [%r35+20];
	mul.wide.u16 	%r42, %rs13, 2;
	add.s32 	%r43, %r41, %r36;
	add.s32 	%r44, %r42, %r38;
	ld.shared.u8 	%r45, [%r35+36];
	sub.s32 	%r46, %r45, %r40;
	ld.shared.u8 	%rs14, [%r35+37];
	mul.wide.u16 	%r47, %rs14, 2;
	add.s32 	%r48, %r47, %r46;
	ld.shared.u8 	%r49, [%r35+38];
	add.s32 	%r50, %r43, %r45;
	add.s32 	%r51, %r44, %r49;
	sub.s32 	%r52, %r50, %r51;
	add.s32 	%r53, %r48, %r49;
	mul.lo.s32 	%r54, %r52, %r52;
	mad.lo.s32 	%r55, %r53, %r53, %r54;
	cvt.rn.f32.u32 	%f1, %r55;
	sqrt.rn.f32 	%f2, %f1;
	setp.ge.f32 	%p58, %f2, 0f42C80000;
	selp.s16 	%rs15, -1, 0, %p58;
	add.s32 	%r56, %r7, %r3;
	cvt.s64.s32 	%rd20, %r56;
	cvta.to.global.u64 	%rd21, %rd6;
	add.s64 	%rd22, %rd21, %rd20;
	st.global.u8 	[%rd22], %rs15;
$L__BB0_21:
	ret;

}
	// .globl	_Z10blueKernelPKhPhii
.visible .entry _Z10blueKernelPKhPhii(
	.param .u64 .ptr .align 1 _Z10blueKernelPKhPhii_param_0,
	.param .u64 .ptr .align 1 _Z10blueKernelPKhPhii_param_1,
	.param .u32 _Z10blueKernelPKhPhii_param_2,
	.param .u32 _Z10blueKernelPKhPhii_param_3
)
{
	.reg .pred 	%p<4>;
	.reg .b16 	%rs<6>;
	.reg .b32 	%r<15>;
	.reg .b64 	%rd<8>;

	ld.param.u64 	%rd1, [_Z10blueKernelPKhPhii_param_0];
	ld.param.u64 	%rd2, [_Z10blueKernelPKhPhii_param_1];
	ld.param.u32 	%r3, [_Z10blueKernelPKhPhii_param_2];
	ld.param.u32 	%r4, [_Z10blueKernelPKhPhii_param_3];
	mov.u32 	%r6, %ctaid.x;
	mov.u32 	%r7, %ntid.x;
	mov.u32 	%r8, %tid.x;
	mad.lo.s32 	%r1, %r6, %r7, %r8;
	mov.u32 	%r9, %ctaid.y;
	mov.u32 	%r10, %ntid.y;
	mov.u32 	%r11, %tid.y;
	mad.lo.s32 	%r12, %r9, %r10, %r11;
	setp.ge.s32 	%p1, %r1, %r3;
	setp.ge.s32 	%p2, %r12, %r4;
	or.pred  	%p3, %p1, %p2;
	@%p3 bra 	$L__BB1_2;
	cvta.to.global.u64 	%rd3, %rd1;
	cvta.to.global.u64 	%rd4, %rd2;
	mad.lo.s32 	%r13, %r3, %r12, %r1;
	mul.lo.s32 	%r14, %r13, 3;
	cvt.s64.s32 	%rd5, %r14;
	add.s64 	%rd6, %rd3, %rd5;
	ld.global.u8 	%rs1, [%rd6];
	ld.global.u8 	%rs2, [%rd6+1];
	ld.global.u8 	%rs3, [%rd6+2];
	add.s16 	%rs4, %rs3, 100;
	min.u16 	%rs5, %rs4, 255;
	add.s64 	%rd7, %rd4, %rd5;
	st.global.u8 	[%rd7], %rs1;
	st.global.u8 	[%rd7+1], %rs2;
	st.global.u8 	[%rd7+2], %rs5;
$L__BB1_2:
	ret;

}


// ===== COMPILED SASS (sm_100) =====

	.target	sm_100

	.elftype	@"ET_EXEC"


//--------------------- .note.nv.tkinfo           --------------------------
	.section	.note.nv.tkinfo,"",@"SHT_NOTE"
	.sectionflags	@"SHF_NOTE_NV_TKINFO"
	.tkinfo
        /*0018*/ 	.word	0x00000002
        /*0030*/ 	.string	""
        /*0030*/ 	.string	"ptxas"
        /*0030*/ 	.string	"Cuda compilation tools, release 13.0, V13.0.88"
        /*0030*/ 	.string	"Build cuda_13.0.r13.0/compiler.36424714_0"
        /*0030*/ 	.string	"-arch sm_100 -m 64 "



//--------------------- .note.nv.cuinfo           --------------------------
	.section	.note.nv.cuinfo,"",@"SHT_NOTE"
	.sectionflags	@"SHF_NOTE_NV_CUINFO"
        /*0018*/ 	.short	0x0002
        /*001a*/ 	.short	0x0064
        /*001c*/ 	.short	0x0082
	.zero		2


//--------------------- .nv.info                  --------------------------
	.section	.nv.info,"",@"SHT_CUDA_INFO"
	.align	4


	//----- nvinfo : EIATTR_REGCOUNT
	.align		4
        /*0000*/ 	.byte	0x04, 0x2f
        /*0002*/ 	.short	(.L_1 - .L_0)
	.align		4
.L_0:
        /*0004*/ 	.word	index@(_Z17sobelSharedKernelPKhPhii)
        /*0008*/ 	.word	0x00000019


	//----- nvinfo : EIATTR_FRAME_SIZE
	.align		4
.L_1:
        /*000c*/ 	.byte	0x04, 0x11
        /*000e*/ 	.short	(.L_3 - .L_2)
	.align		4
.L_2:
        /*0010*/ 	.word	index@($__internal_0_$__cuda_sm20_sqrt_rn_f32_slowpath)
        /*0014*/ 	.word	0x00000000


	//----- nvinfo : EIATTR_FRAME_SIZE
	.align		4
.L_3:
        /*0018*/ 	.byte	0x04, 0x11
        /*001a*/ 	.short	(.L_5 - .L_4)
	.align		4
.L_4:
        /*001c*/ 	.word	index@(_Z17sobelSharedKernelPKhPhii)
        /*0020*/ 	.word	0x00000000


	//----- nvinfo : EIATTR_REGCOUNT
	.align		4
.L_5:
        /*0024*/ 	.byte	0x04, 0x2f
        /*0026*/ 	.short	(.L_7 - .L_6)
	.align		4
.L_6:
        /*0028*/ 	.word	index@(_Z10blueKernelPKhPhii)
        /*002c*/ 	.word	0x0000000c


	//----- nvinfo : EIATTR_FRAME_SIZE
	.align		4
.L_7:
        /*0030*/ 	.byte	0x04, 0x11
        /*0032*/ 	.short	(.L_9 - .L_8)
	.align		4
.L_8:
        /*0034*/ 	.word	index@(_Z10blueKernelPKhPhii)
        /*0038*/ 	.word	0x00000000


	//----- nvinfo : EIATTR_MIN_STACK_SIZE
	.align		4
.L_9:
        /*003c*/ 	.byte	0x04, 0x12
        /*003e*/ 	.short	(.L_11 - .L_10)
	.align		4
.L_10:
        /*0040*/ 	.word	index@(_Z10blueKernelPKhPhii)
        /*0044*/ 	.word	0x00000000


	//----- nvinfo : EIATTR_MIN_STACK_SIZE
	.align		4
.L_11:
        /*0048*/ 	.byte	0x04, 0x12
        /*004a*/ 	.short	(.L_13 - .L_12)
	.align		4
.L_12:
        /*004c*/ 	.word	index@(_Z17sobelSharedKernelPKhPhii)
        /*0050*/ 	.word	0x00000000
.L_13:


//--------------------- .nv.compat                --------------------------
	.section	.nv.compat,"",@"SHT_CUDA_COMPAT_INFO"
	.align	4
        /*0000*/ 	.byte	0x02, 0x09, 0x00, 0x00, 0x02, 0x02, 0x01, 0x00, 0x02, 0x05, 0x05, 0x00, 0x03, 0x07, 0x01, 0x01
        /*0010*/ 	.byte	0x02, 0x03, 0x00, 0x00, 0x02, 0x06, 0x01, 0x00, 0x04, 0x0b, 0x08, 0x00, 0x01, 0x00, 0x00, 0x00
        /*0020*/ 	.byte	0x00, 0x00, 0x00, 0x00


//--------------------- .nv.info._Z10blueKernelPKhPhii --------------------------
	.section	.nv.info._Z10blueKernelPKhPhii,"",@"SHT_CUDA_INFO"
	.sectionflags	@""
	.align	4


	//----- nvinfo : EIATTR_CUDA_API_VERSION
	.align		4
        /*0000*/ 	.byte	0x04, 0x37
        /*0002*/ 	.short	(.L_15 - .L_14)
.L_14:
        /*0004*/ 	.word	0x00000082


	//----- nvinfo : EIATTR_KPARAM_INFO
	.align		4
.L_15:
        /*0008*/ 	.byte	0x04, 0x17
        /*000a*/ 	.short	(.L_17 - .L_16)
.L_16:
        /*000c*/ 	.word	0x00000000
        /*0010*/ 	.short	0x0003
        /*0012*/ 	.short	0x0014
        /*0014*/ 	.byte	0x00, 0xf0, 0x11, 0x00


	//----- nvinfo : EIATTR_KPARAM_INFO
	.align		4
.L_17:
        /*0018*/ 	.byte	0x04, 0x17
        /*001a*/ 	.short	(.L_19 - .L_18)
.L_18:
        /*001c*/ 	.word	0x00000000
        /*0020*/ 	.short	0x0002
        /*0022*/ 	.short	0x0010
        /*0024*/ 	.byte	0x00, 0xf0, 0x11, 0x00


	//----- nvinfo : EIATTR_KPARAM_INFO
	.align		4
.L_19:
        /*0028*/ 	.byte	0x04, 0x17
        /*002a*/ 	.short	(.L_21 - .L_20)
.L_20:
        /*002c*/ 	.word	0x00000000
        /*0030*/ 	.short	0x0001
        /*0032*/ 	.short	0x0008
        /*0034*/ 	.byte	0x00, 0xf5, 0x21, 0x00


	//----- nvinfo : EIATTR_KPARAM_INFO
	.align		4
.L_21:
        /*0038*/ 	.byte	0x04, 0x17
        /*003a*/ 	.short	(.L_23 - .L_22)
.L_22:
        /*003c*/ 	.word	0x00000000
        /*0040*/ 	.short	0x0000
        /*0042*/ 	.short	0x0000
        /*0044*/ 	.byte	0x00, 0xf5, 0x21, 0x00


	//----- nvinfo : EIATTR_SPARSE_MMA_MASK
	.align		4
.L_23:
        /*0048*/ 	.byte	0x03, 0x50
        /*004a*/ 	.short	0x0000


	//----- nvinfo : EIATTR_MAXREG_COUNT
	.align		4
        /*004c*/ 	.byte	0x03, 0x1b
        /*004e*/ 	.short	0x00ff


	//----- nvinfo : EIATTR_MERCURY_ISA_VERSION
	.align		4
        /*0050*/ 	.byte	0x03, 0x5f
        /*0052*/ 	.short	0x0101


	//----- nvinfo : EIATTR_VRC_CTA_INIT_COUNT
	.align		4
        /*0054*/ 	.byte	0x02, 0x4a
	.zero		1
	.zero		1


	//----- nvinfo : EIATTR_EXIT_INSTR_OFFSETS
	.align		4
        /*0058*/ 	.byte	0x04, 0x1c
        /*005a*/ 	.short	(.L_25 - .L_24)


	//   ....[0]....
.L_24:
        /*005c*/ 	.word	0x000000c0


	//   ....[1]....
        /*0060*/ 	.word	0x000001e0


	//----- nvinfo : EIATTR_CBANK_PARAM_SIZE
	.align		4
.L_25:
        /*0064*/ 	.byte	0x03, 0x19
        /*0066*/ 	.short	0x0018


	//----- nvinfo : EIATTR_PARAM_CBANK
	.align		4
        /*0068*/ 	.byte	0x04, 0x0a
        /*006a*/ 	.short	(.L_27 - .L_26)
	.align		4
.L_26:
        /*006c*/ 	.word	index@(.nv.constant0._Z10blueKernelPKhPhii)
        /*0070*/ 	.short	0x0380
        /*0072*/ 	.short	0x0018


	//----- nvinfo : EIATTR_SW_WAR
	.align		4
.L_27:
        /*0074*/ 	.byte	0x04, 0x36
        /*0076*/ 	.short	(.L_29 - .L_28)
.L_28:
        /*0078*/ 	.word	0x00000008
.L_29:


//--------------------- .nv.info._Z17sobelSharedKernelPKhPhii --------------------------
	.section	.nv.info._Z17sobelSharedKernelPKhPhii,"",@"SHT_CUDA_INFO"
	.sectionflags	@""
	.align	4


	//----- nvinfo : EIATTR_CUDA_API_VERSION
	.align		4
        /*0000*/ 	.byte	0x04, 0x37
        /*0002*/ 	.short	(.L_31 - .L_30)
.L_30:
        /*0004*/ 	.word	0x00000082


	//----- nvinfo : EIATTR_KPARAM_INFO
	.align		4
.L_31:
        /*0008*/ 	.byte	0x04, 0x17
        /*000a*/ 	.short	(.L_33 - .L_32)
.L_32:
        /*000c*/ 	.word	0x00000000
        /*0010*/ 	.short	0x0003
        /*0012*/ 	.short	0x0014
        /*0014*/ 	.byte	0x00, 0xf0, 0x11, 0x00


	//----- nvinfo : EIATTR_KPARAM_INFO
	.align		4
.L_33:
        /*0018*/ 	.byte	0x04, 0x17
        /*001a*/ 	.short	(.L_35 - .L_34)
.L_34:
        /*001c*/ 	.word	0x00000000
        /*0020*/ 	.short	0x0002
        /*0022*/ 	.short	0x0010
        /*0024*/ 	.byte	0x00, 0xf0, 0x11, 0x00


	//----- nvinfo : EIATTR_KPARAM_INFO
	.align		4
.L_35:
        /*0028*/ 	.byte	0x04, 0x17
        /*002a*/ 	.short	(.L_37 - .L_36)
.L_36:
        /*002c*/ 	.word	0x00000000
        /*0030*/ 	.short	0x0001
        /*0032*/ 	.short	0x0008
        /*0034*/ 	.byte	0x00, 0xf5, 0x21, 0x00


	//----- nvinfo : EIATTR_KPARAM_INFO
	.align		4
.L_37:
        /*0038*/ 	.byte	0x04, 0x17
        /*003a*/ 	.short	(.L_39 - .L_38)
.L_38:
        /*003c*/ 	.word	0x00000000
        /*0040*/ 	.short	0x0000
        /*0042*/ 	.short	0x0000
        /*0044*/ 	.byte	0x00, 0xf5, 0x21, 0x00


	//----- nvinfo : EIATTR_SPARSE_MMA_MASK
	.align		4
.L_39:
        /*0048*/ 	.byte	0x03, 0x50
        /*004a*/ 	.short	0x0000


	//----- nvinfo : EIATTR_MAXREG_COUNT
	.align		4
        /*004c*/ 	.byte	0x03, 0x1b
        /*004e*/ 	.short	0x00ff


	//----- nvinfo : EIATTR_NUM_BARRIERS
	.align		4
        /*0050*/ 	.byte	0x02, 0x4c
        /*0052*/ 	.byte	0x01
	.zero		1


	//----- nvinfo : EIATTR_MERCURY_ISA_VERSION
	.align		4
        /*0054*/ 	.byte	0x03, 0x5f
        /*0056*/ 	.short	0x0101


	//----- nvinfo : EIATTR_VRC_CTA_INIT_COUNT
	.align		4
        /*0058*/ 	.byte	0x02, 0x4a
	.zero		1
	.zero		1


	//----- nvinfo : EIATTR_EXIT_INSTR_OFFSETS
	.align		4
        /*005c*/ 	.byte	0x04, 0x1c
        /*005e*/ 	.short	(.L_41 - .L_40)


	//   ....[0]....
.L_40:
        /*0060*/ 	.word	0x00000600


	//   ....[1]....
        /*0064*/ 	.word	0x00000890


	//----- nvinfo : EIATTR_CRS_STACK_SIZE
	.align		4
.L_41:
        /*0068*/ 	.byte	0x04, 0x1e
        /*006a*/ 	.short	(.L_43 - .L_42)
.L_42:
        /*006c*/ 	.word	0x00000000


	//----- nvinfo : EIATTR_CBANK_PARAM_SIZE
	.align		4
.L_43:
        /*0070*/ 	.byte	0x03, 0x19
        /*0072*/ 	.short	0x0018


	//----- nvinfo : EIATTR_PARAM_CBANK
	.align		4
        /*0074*/ 	.byte	0x04, 0x0a
        /*0076*/ 	.short	(.L_45 - .L_44)
	.align		4
.L_44:
        /*0078*/ 	.word	index@(.nv.constant0._Z17sobelSharedKernelPKhPhii)
        /*007c*/ 	.short	0x0380
        /*007e*/ 	.short	0x0018


	//----- nvinfo : EIATTR_SW_WAR
	.align		4
.L_45:
        /*0080*/ 	.byte	0x04, 0x36
        /*0082*/ 	.short	(.L_47 - .L_46)
.L_46:
        /*0084*/ 	.word	0x00000008
.L_47:


//--------------------- .nv.callgraph             --------------------------
	.section	.nv.callgraph,"",@"SHT_CUDA_CALLGRAPH"
	.align	4
	.sectionentsize	8
	.align		4
        /*0000*/ 	.word	0x00000000
	.align		4
        /*0004*/ 	.word	0xffffffff
	.align		4
        /*0008*/ 	.word	0x00000000
	.align		4
        /*000c*/ 	.word	0xfffffffe
	.align		4
        /*0010*/ 	.word	0x00000000
	.align		4
        /*0014*/ 	.word	0xfffffffd
	.align		4
        /*0018*/ 	.word	0x00000000
	.align		4
        /*001c*/ 	.word	0xfffffffc


//--------------------- .text._Z10blueKernelPKhPhii --------------------------
	.section	.text._Z10blueKernelPKhPhii,"ax",@progbits
	.align	128
        .global         _Z10blueKernelPKhPhii
        .type           _Z10blueKernelPKhPhii,@function
        .size           _Z10blueKernelPKhPhii,(.L_x_7 - _Z10blueKernelPKhPhii)
        .other          _Z10blueKernelPKhPhii,@"STO_CUDA_ENTRY STV_DEFAULT"
_Z10blueKernelPKhPhii:
.text._Z10blueKernelPKhPhii:
[----:B------:R-:W-:Y:S01]  /*0000*/  LDC R1, c[0x0][0x37c] ;  /* 0x0000df00ff017b82 */ /* 0x000fe20000000800 */
[----:B------:R-:W0:Y:S07]  /*0010*/  S2R R2, SR_TID.Y ;  /* 0x0000000000027919 */ /* 0x000e2e0000002200 */
[----:B------:R-:W1:Y:S01]  /*0020*/  LDC R0, c[0x0][0x360] ;  /* 0x0000d800ff007b82 */ /* 0x000e620000000800 */
[----:B------:R-:W2:Y:S01]  /*0030*/  LDCU.64 UR6, c[0x0][0x390] ;  /* 0x00007200ff0677ac */ /* 0x000ea20008000a00 */
[----:B------:R-:W1:Y:S06]  /*0040*/  S2R R5, SR_TID.X ;  /* 0x0000000000057919 */ /* 0x000e6c0000002100 */
[----:B------:R-:W0:Y:S08]  /*0050*/  S2UR UR5, SR_CTAID.Y ;  /* 0x00000000000579c3 */ /* 0x000e300000002600 */
[----:B------:R-:W0:Y:S08]  /*0060*/  LDC R3, c[0x0][0x364] ;  /* 0x0000d900ff037b82 */ /* 0x000e300000000800 */
[----:B------:R-:W1:Y:S01]  /*0070*/  S2UR UR4, SR_CTAID.X ;  /* 0x00000000000479c3 */ /* 0x000e620000002500 */
[----:B0-----:R-:W-:-:S05]  /*0080*/  IMAD R3, R3, UR5, R2 ;  /* 0x0000000503037c24 */ /* 0x001fca000f8e0202 */
[----:B--2---:R-:W-:Y:S01]  /*0090*/  ISETP.GE.AND P0, PT, R3, UR7, PT ;  /* 0x0000000703007c0c */ /* 0x004fe2000bf06270 */
[----:B-1----:R-:W-:-:S05]  /*00a0*/  IMAD R0, R0, UR4, R5 ;  /* 0x0000000400007c24 */ /* 0x002fca000f8e0205 */
[----:B------:R-:W-:-:S13]  /*00b0*/  ISETP.GE.OR P0, PT, R0, UR6, P0 ;  /* 0x0000000600007c0c */ /* 0x000fda0008706670 */
[----:B------:R-:W-:Y:S05]  /*00c0*/  @P0 EXIT ;  /* 0x000000000000094d */ /* 0x000fea0003800000 */
[----:B------:R-:W0:Y:S01]  /*00d0*/  LDCU.128 UR8, c[0x0][0x380] ;  /* 0x00007000ff0877ac */ /* 0x000e220008000c00 */
[----:B------:R-:W-:Y:S01]  /*00e0*/  IMAD R0, R3, UR6, R0 ;  /* 0x0000000603007c24 */ /* 0x000fe2000f8e0200 */
[----:B------:R-:W1:Y:S03]  /*00f0*/  LDCU.64 UR4, c[0x0][0x358] ;  /* 0x00006b00ff0477ac */ /* 0x000e660008000a00 */
[----:B------:R-:W-:-:S05]  /*0100*/  IMAD R0, R0, 0x3, RZ ;  /* 0x0000000300007824 */ /* 0x000fca00078e02ff */
[----:B------:R-:W-:Y:S02]  /*0110*/  SHF.R.S32.HI R5, RZ, 0x1f, R0 ;  /* 0x0000001fff057819 */ /* 0x000fe40000011400 */
[----:B0-----:R-:W-:-:S04]  /*0120*/  IADD3 R2, P0, PT, R0, UR8, RZ ;  /* 0x0000000800027c10 */ /* 0x001fc8000ff1e0ff */
[----:B------:R-:W-:-:S05]  /*0130*/  IADD3.X R3, PT, PT, R5, UR9, RZ, P0, !PT ;  /* 0x0000000905037c10 */ /* 0x000fca00087fe4ff */
[----:B-1----:R-:W2:Y:S04]  /*0140*/  LDG.E.U8 R4, desc[UR4][R2.64+0x2] ;  /* 0x0000020402047981 */ /* 0x002ea8000c1e1100 */
[----:B------:R-:W3:Y:S04]  /*0150*/  LDG.E.U8 R7, desc[UR4][R2.64] ;  /* 0x0000000402077981 */ /* 0x000ee8000c1e1100 */
[----:B------:R-:W4:Y:S01]  /*0160*/  LDG.E.U8 R9, desc[UR4][R2.64+0x1] ;  /* 0x0000010402097981 */ /* 0x000f22000c1e1100 */
[----:B--2---:R-:W-:Y:S01]  /*0170*/  VIADD R6, R4, 0x64 ;  /* 0x0000006404067836 */ /* 0x004fe20000000000 */
[----:B------:R-:W-:-:S04]  /*0180*/  IADD3 R4, P0, PT, R0, UR10, RZ ;  /* 0x0000000a00047c10 */ /* 0x000fc8000ff1e0ff */
[----:B------:R-:W-:Y:S02]  /*0190*/  VIMNMX.U16x2 R6, PT, PT, R6, 0xff00ff, PT ;  /* 0x00ff00ff06067848 */ /* 0x000fe40003fe0200 */
[----:B------:R-:W-:-:S05]  /*01a0*/  IADD3.X R5, PT, PT, R5, UR11, RZ, P0, !PT ;  /* 0x0000000b05057c10 */ /* 0x000fca00087fe4ff */
[----:B---3--:R-:W-:Y:S04]  /*01b0*/  STG.E.U8 desc[UR4][R4.64], R7 ;  /* 0x0000000704007986 */ /* 0x008fe8000c101104 */
[----:B----4-:R-:W-:Y:S04]  /*01c0*/  STG.E.U8 desc[UR4][R4.64+0x1], R9 ;  /* 0x0000010904007986 */ /* 0x010fe8000c101104 */
[----:B------:R-:W-:Y:S01]  /*01d0*/  STG.E.U8 desc[UR4][R4.64+0x2], R6 ;  /* 0x0000020604007986 */ /* 0x000fe2000c101104 */
[----:B------:R-:W-:Y:S05]  /*01e0*/  EXIT ;  /* 0x000000000000794d */ /* 0x000fea0003800000 */
.L_x_0:
[----:B------:R-:W-:-:S00]  /*01f0*/  BRA `(.L_x_0) ;  /* 0xfffffffc00fc7947 */ /* 0x000fc0000383ffff */
[----:B------:R-:W-:-:S00]  /*0200*/  NOP ;  /* 0x0000000000007918 */ /* 0x000fc00000000000 */
[----:B------:R-:W-:-:S00]  /*0210*/  NOP ;  /* 0x0000000000007918 */ /* 0x000fc00000000000 */
[----:B------:R-:W-:-:S00]  /*0220*/  NOP ;  /* 0x0000000000007918 */ /* 0x000fc00000000000 */
[----:B------:R-:W-:-:S00]  /*0230*/  NOP ;  /* 0x0000000000007918 */ /* 0x000fc00000000000 */
[----:B------:R-:W-:-:S00]  /*0240*/  NOP ;  /* 0x0000000000007918 */ /* 0x000fc00000000000 */
[----:B------:R-:W-:-:S00]  /*0250*/  NOP ;  /* 0x0000000000007918 */ /* 0x000fc00000000000 */
[----:B------:R-:W-:-:S00]  /*0260*/  NOP ;  /* 0x0000000000007918 */ /* 0x000fc00000000000 */
[----:B------:R-:W-:-:S00]  /*0270*/  NOP ;  /* 0x0000000000007918 */ /* 0x000fc00000000000 */
.L_x_7:


//--------------------- .text._Z17sobelSharedKernelPKhPhii --------------------------
	.section	.text._Z17sobelSharedKernelPKhPhii,"ax",@progbits
	.align	128
        .global         _Z17sobelSharedKernelPKhPhii
        .type           _Z17sobelSharedKernelPKhPhii,@function
        .size           _Z17sobelSharedKernelPKhPhii,(.L_x_6 - _Z17sobelSharedKernelPKhPhii)
        .other          _Z17sobelSharedKernelPKhPhii,@"STO_CUDA_ENTRY STV_DEFAULT"
_Z17sobelSharedKernelPKhPhii:
.text._Z17sobelSharedKernelPKhPhii:
[----:B------:R-:W-:Y:S01]  /*0000*/  LDC R1, c[0x0][0x37c] ;  /* 0x0000df00ff017b82 */ /* 0x000fe20000000800 */
[----:B------:R-:W0:Y:S07]  /*0010*/  S2R R15, SR_TID.Y ;  /* 0x00000000000f7919 */ /* 0x000e2e0000002200 */
[----:B------:R-:W1:Y:S01]  /*0020*/  LDC.64 R8, c[0x0][0x390] ;  /* 0x0000e400ff087b82 */ /* 0x000e620000000a00 */
[----:B------:R-:W2:Y:S01]  /*0030*/  LDCU.64 UR10, c[0x0][0x380] ;  /* 0x00007000ff0a77ac */ /* 0x000ea20008000a00 */
[----:B------:R-:W0:Y:S01]  /*0040*/  S2R R14, SR_CTAID.Y ;  /* 0x00000000000e7919 */ /* 0x000e220000002600 */
[----:B------:R-:W3:Y:S01]  /*0050*/  LDCU.64 UR8, c[0x0][0x358] ;  /* 0x00006b00ff0877ac */ /* 0x000ee20008000a00 */
[----:B------:R-:W4:Y:S01]  /*0060*/  S2R R0, SR_TID.X ;  /* 0x0000000000007919 */ /* 0x000f220000002100 */
[----:B------:R-:W4:Y:S01]  /*0070*/  S2R R11, SR_CTAID.X ;  /* 0x00000000000b7919 */ /* 0x000f220000002500 */
[----:B0-----:R-:W-:-:S04]  /*0080*/  IMAD R14, R14, 0x10, R15 ;  /* 0x000000100e0e7824 */ /* 0x001fc800078e020f */
[C---:B-1----:R-:W-:Y:S01]  /*0090*/  IMAD R10, R14.reuse, R8, RZ ;  /* 0x000000080e0a7224 */ /* 0x042fe200078e02ff */
[----:B------:R-:W-:Y:S01]  /*00a0*/  ISETP.GE.AND P1, PT, R14, R9, PT ;  /* 0x000000090e00720c */ /* 0x000fe20003f26270 */
[----:B----4-:R-:W-:-:S03]  /*00b0*/  IMAD R11, R11, 0x10, R0 ;  /* 0x000000100b0b7824 */ /* 0x010fc600078e0200 */
[--C-:B------:R-:W-:Y:S02]  /*00c0*/  SHF.R.S32.HI R6, RZ, 0x1f, R10.reuse ;  /* 0x0000001fff067819 */ /* 0x100fe4000001140a */
[C---:B------:R-:W-:Y:S02]  /*00d0*/  ISETP.GE.OR P3, PT, R11.reuse, R8, P1 ;  /* 0x000000080b00720c */ /* 0x040fe40000f66670 */
[C---:B------:R-:W-:Y:S02]  /*00e0*/  ISETP.GE.AND P2, PT, R11.reuse, 0x1, PT ;  /* 0x000000010b00780c */ /* 0x040fe40003f46270 */
[----:B------:R-:W-:Y:S02]  /*00f0*/  SHF.R.S32.HI R7, RZ, 0x1f, R11 ;  /* 0x0000001fff077819 */ /* 0x000fe4000001140b */
[----:B------:R-:W-:Y:S02]  /*0100*/  ISETP.NE.OR P2, PT, R0, RZ, !P2 ;  /* 0x000000ff0000720c */ /* 0x000fe40005745670 */
[----:B--2---:R-:W-:-:S02]  /*0110*/  IADD3 R2, P4, P5, R11, UR10, R10 ;  /* 0x0000000a0b027c10 */ /* 0x004fc4000fd9e00a */
[----:B------:R-:W-:-:S03]  /*0120*/  ISETP.GE.OR P2, PT, R14, R9, P2 ;  /* 0x000000090e00720c */ /* 0x000fc60001746670 */
[----:B------:R-:W-:-:S05]  /*0130*/  @!P3 IMAD R3, R14, R8, R11 ;  /* 0x000000080e03b224 */ /* 0x000fca00078e020b */
[----:B------:R-:W-:-:S04]  /*0140*/  @!P3 IADD3 R4, P0, PT, R3, UR10, RZ ;  /* 0x0000000a0304bc10 */ /* 0x000fc8000ff1e0ff */
[----:B------:R-:W-:Y:S02]  /*0150*/  @!P3 LEA.HI.X.SX32 R5, R3, UR11, 0x1, P0 ;  /* 0x0000000b0305bc11 */ /* 0x000fe400080f0eff */
[----:B------:R-:W-:-:S03]  /*0160*/  IADD3.X R3, PT, PT, R7, UR11, R6, P4, P5 ;  /* 0x0000000b07037c10 */ /* 0x000fc6000a7ea406 */
[----:B---3--:R0:W2:Y:S04]  /*0170*/  @!P3 LDG.E.U8 R21, desc[UR8][R4.64] ;  /* 0x000000080415b981 */ /* 0x0080a8000c1e1100 */
[----:B------:R-:W3:Y:S01]  /*0180*/  @!P2 LDG.E.U8 R20, desc[UR8][R2.64+-0x1] ;  /* 0xffffff080214a981 */ /* 0x000ee2000c1e1100 */
[----:B------:R-:W1:Y:S01]  /*0190*/  S2UR UR5, SR_CgaCtaId ;  /* 0x00000000000579c3 */ /* 0x000e620000008800 */
[----:B------:R-:W4:Y:S01]  /*01a0*/  LDCU UR6, c[0x0][0x360] ;  /* 0x00006c00ff0677ac */ /* 0x000f220008000800 */
[C---:B------:R-:W-:Y:S01]  /*01b0*/  ISETP.NE.AND P0, PT, R14.reuse, RZ, PT ;  /* 0x000000ff0e00720c */ /* 0x040fe20003f05270 */
[----:B------:R-:W-:Y:S01]  /*01c0*/  VIADD R19, R9, 0xffffffff ;  /* 0xffffffff09137836 */ /* 0x000fe20000000000 */
[-C--:B------:R-:W-:Y:S01]  /*01d0*/  ISETP.GE.AND P4, PT, R11, R8.reuse, PT ;  /* 0x000000080b00720c */ /* 0x080fe20003f86270 */
[----:B------:R-:W5:Y:S01]  /*01e0*/  LDCU UR7, c[0x0][0x364] ;  /* 0x00006c80ff0777ac */ /* 0x000f620008000800 */
[----:B------:R-:W-:Y:S01]  /*01f0*/  ISETP.NE.OR P0, PT, R15, RZ, !P0 ;  /* 0x000000ff0f00720c */ /* 0x000fe20004705670 */
[C---:B------:R-:W-:Y:S01]  /*0200*/  VIADD R9, R14.reuse, 0xffffffff ;  /* 0xffffffff0e097836 */ /* 0x040fe20000000000 */
[----:B------:R-:W-:Y:S01]  /*0210*/  ISETP.GE.OR P4, PT, R14, R19, P4 ;  /* 0x000000130e00720c */ /* 0x000fe20002786670 */
[----:B------:R-:W-:Y:S01]  /*0220*/  UMOV UR4, 0x400 ;  /* 0x0000040000047882 */ /* 0x000fe20000000000 */
[-C--:B------:R-:W-:Y:S01]  /*0230*/  ISETP.GE.OR P0, PT, R11, R8.reuse, P0 ;  /* 0x000000080b00720c */ /* 0x080fe20000706670 */
[----:B0-----:R-:W-:-:S02]  /*0240*/  IMAD R4, R9, R8, RZ ;  /* 0x0000000809047224 */ /* 0x001fc400078e02ff */
[-C--:B------:R-:W-:Y:S02]  /*0250*/  IMAD R12, R14, R8.reuse, R8 ;  /* 0x000000080e0c7224 */ /* 0x080fe400078e0208 */
[----:B------:R-:W-:Y:S01]  /*0260*/  VIADD R18, R8, 0xffffffff ;  /* 0xffffffff08127836 */ /* 0x000fe20000000000 */
[--C-:B------:R-:W-:Y:S02]  /*0270*/  SHF.R.S32.HI R6, RZ, 0x1f, R4.reuse ;  /* 0x0000001fff067819 */ /* 0x100fe40000011404 */
[----:B------:R-:W-:Y:S02]  /*0280*/  IADD3 R4, P5, P6, R11, UR10, R4 ;  /* 0x0000000a0b047c10 */ /* 0x000fe4000febe004 */
[----:B------:R-:W-:Y:S02]  /*0290*/  SHF.R.S32.HI R22, RZ, 0x1f, R12 ;  /* 0x0000001fff167819 */ /* 0x000fe4000001140c */
[----:B------:R-:W-:Y:S01]  /*02a0*/  IADD3.X R5, PT, PT, R7, UR11, R6, P5, P6 ;  /* 0x0000000b07057c10 */ /* 0x000fe2000afec406 */
[----:B------:R-:W-:Y:S01]  /*02b0*/  @!P0 IMAD R9, R9, R8, R11 ;  /* 0x0000000809098224 */ /* 0x000fe200078e020b */
[----:B-1----:R-:W-:Y:S01]  /*02c0*/  ULEA UR4, UR5, UR4, 0x18 ;  /* 0x0000000405047291 */ /* 0x002fe2000f8ec0ff */
[C---:B------:R-:W-:Y:S01]  /*02d0*/  IADD3 R6, P5, P6, R11.reuse, UR10, R12 ;  /* 0x0000000a0b067c10 */ /* 0x040fe2000febe00c */
[----:B----4-:R-:W-:Y:S01]  /*02e0*/  UIADD3 UR5, UPT, UPT, UR6, -0x1, URZ ;  /* 0xffffffff06057890 */ /* 0x010fe2000fffe0ff */
[----:B------:R-:W-:Y:S01]  /*02f0*/  ISETP.GE.OR P1, PT, R11, R18, P1 ;  /* 0x000000120b00720c */ /* 0x000fe20000f26670 */
[----:B-----5:R-:W-:Y:S01]  /*0300*/  UIADD3 UR6, UPT, UPT, UR7, -0x1, URZ ;  /* 0xffffffff07067890 */ /* 0x020fe2000fffe0ff */
[----:B------:R-:W-:Y:S01]  /*0310*/  IADD3.X R7, PT, PT, R7, UR11, R22, P5, P6 ;  /* 0x0000000b07077c10 */ /* 0x000fe2000afec416 */
[----:B------:R-:W-:-:S02]  /*0320*/  IMAD.U32 R16, RZ, RZ, UR4 ;  /* 0x00000004ff107e24 */ /* 0x000fc4000f8e00ff */
[----:B------:R-:W-:Y:S02]  /*0330*/  ISETP.NE.OR P1, PT, R0, UR5, P1 ;  /* 0x0000000500007c0c */ /* 0x000fe40008f25670 */
[C---:B------:R-:W-:Y:S01]  /*0340*/  ISETP.NE.OR P4, PT, R15.reuse, UR6, P4 ;  /* 0x000000060f007c0c */ /* 0x040fe2000a785670 */
[----:B------:R-:W-:-:S04]  /*0350*/  IMAD R17, R15, 0x12, R16 ;  /* 0x000000120f117824 */ /* 0x000fc800078e0210 */
[----:B------:R-:W-:-:S06]  /*0360*/  IMAD.IADD R16, R17, 0x1, R0 ;  /* 0x0000000111107824 */ /* 0x000fcc00078e0200 */
[----:B------:R-:W4:Y:S02]  /*0370*/  @!P1 LDG.E.U8 R2, desc[UR8][R2.64+0x1] ;  /* 0x0000010802029981 */ /* 0x000f24000c1e1100 */
[----:B------:R-:W-:Y:S01]  /*0380*/  @!P4 IMAD.IADD R22, R11, 0x1, R12 ;  /* 0x000000010b16c824 */ /* 0x000fe200078e020c */
[----:B------:R-:W-:-:S04]  /*0390*/  @!P0 IADD3 R12, P5, PT, R9, UR10, RZ ;  /* 0x0000000a090c8c10 */ /* 0x000fc8000ffbe0ff */
[C---:B------:R-:W-:Y:S02]  /*03a0*/  @!P4 IADD3 R8, P6, PT, R22.reuse, UR10, RZ ;  /* 0x0000000a1608cc10 */ /* 0x040fe4000ffde0ff */
[----:B------:R-:W-:Y:S02]  /*03b0*/  @!P0 LEA.HI.X.SX32 R13, R9, UR11, 0x1, P5 ;  /* 0x0000000b090d8c11 */ /* 0x000fe4000a8f0eff */
[----:B------:R-:W-:Y:S02]  /*03c0*/  ISETP.NE.AND P5, PT, R15, UR6, PT ;  /* 0x000000060f007c0c */ /* 0x000fe4000bfa5270 */
[----:B------:R-:W-:Y:S02]  /*03d0*/  @!P4 LEA.HI.X.SX32 R9, R22, UR11, 0x1, P6 ;  /* 0x0000000b1609cc11 */ /* 0x000fe4000b0f0eff */
[C---:B------:R-:W-:Y:S01]  /*03e0*/  ISETP.NE.OR P6, PT, R0.reuse, RZ, P5 ;  /* 0x000000ff0000720c */ /* 0x040fe20002fc5670 */
[----:B------:R-:W5:Y:S01]  /*03f0*/  @!P0 LDG.E.U8 R13, desc[UR8][R12.64] ;  /* 0x000000080c0d8981 */ /* 0x000f62000c1e1100 */
[----:B------:R-:W-:-:S02]  /*0400*/  ISETP.NE.OR P5, PT, R0, UR5, P5 ;  /* 0x0000000500007c0c */ /* 0x000fc4000afa5670 */
[C---:B------:R-:W-:Y:S01]  /*0410*/  ISETP.LT.OR P6, PT, R11.reuse, 0x1, P6 ;  /* 0x000000010b00780c */ /* 0x040fe200037c1670 */
[----:B------:R-:W5:Y:S01]  /*0420*/  @!P4 LDG.E.U8 R9, desc[UR8][R8.64] ;  /* 0x000000080809c981 */ /* 0x000f62000c1e1100 */
[----:B------:R-:W-:Y:S02]  /*0430*/  ISETP.GE.OR P5, PT, R11, R18, P5 ;  /* 0x000000120b00720c */ /* 0x000fe40002fa6670 */
[CC--:B------:R-:W-:Y:S02]  /*0440*/  ISETP.GE.OR P6, PT, R14.reuse, R19.reuse, P6 ;  /* 0x000000130e00720c */ /* 0x0c0fe400037c6670 */
[----:B------:R-:W-:Y:S01]  /*0450*/  ISETP.GE.OR P5, PT, R14, R19, P5 ;  /* 0x000000130e00720c */ /* 0x000fe20002fa6670 */
[----:B--2---:R0:W-:Y:S04]  /*0460*/  @!P3 STS.U8 [R16+0x13], R21 ;  /* 0x000013151000b388 */ /* 0x0041e80000000000 */
[----:B------:R-:W-:Y:S01]  /*0470*/  @P3 STS.U8 [R16+0x13], RZ ;  /* 0x000013ff10003388 */ /* 0x000fe20000000000 */
[----:B------:R-:W-:-:S03]  /*0480*/  LOP3.LUT P3, RZ, R0, R15, RZ, 0xfc, !PT ;  /* 0x0000000f00ff7212 */ /* 0x000fc6000786fcff */
[----:B---3--:R1:W-:Y:S01]  /*0490*/  @!P2 STS.U8 [R17+0x12], R20 ;  /* 0x000012141100a388 */ /* 0x0083e20000000000 */
[----:B------:R-:W-:-:S03]  /*04a0*/  ISETP.NE.AND P2, PT, R0, UR5, PT ;  /* 0x0000000500007c0c */ /* 0x000fc6000bf45270 */
[----:B0-----:R-:W2:Y:S01]  /*04b0*/  @!P5 LDG.E.U8 R21, desc[UR8][R6.64+0x1] ;  /* 0x000001080615d981 */ /* 0x001ea2000c1e1100 */
[----:B------:R-:W-:Y:S02]  /*04c0*/  ISETP.NE.OR P2, PT, R15, RZ, P2 ;  /* 0x000000ff0f00720c */ /* 0x000fe40001745670 */
[C---:B------:R-:W-:Y:S02]  /*04d0*/  ISETP.GT.AND P3, PT, R11.reuse, RZ, !P3 ;  /* 0x000000ff0b00720c */ /* 0x040fe40005f64270 */
[----:B------:R-:W-:Y:S01]  /*04e0*/  ISETP.GE.OR P2, PT, R11, R18, P2 ;  /* 0x000000120b00720c */ /* 0x000fe20001746670 */
[----:B-1----:R-:W3:Y:S01]  /*04f0*/  @!P6 LDG.E.U8 R20, desc[UR8][R6.64+-0x1] ;  /* 0xffffff080614e981 */ /* 0x002ee2000c1e1100 */
[C---:B------:R-:W-:Y:S02]  /*0500*/  ISETP.NE.AND P3, PT, R14.reuse, RZ, P3 ;  /* 0x000000ff0e00720c */ /* 0x040fe40001f65270 */
[----:B------:R-:W-:-:S11]  /*0510*/  ISETP.EQ.OR P2, PT, R14, RZ, P2 ;  /* 0x000000ff0e00720c */ /* 0x000fd60001742670 */
[----:B------:R-:W3:Y:S04]  /*0520*/  @P3 LDG.E.U8 R3, desc[UR8][R4.64+-0x1] ;  /* 0xffffff0804033981 */ /* 0x000ee8000c1e1100 */
[----:B------:R-:W3:Y:S04]  /*0530*/  @!P2 LDG.E.U8 R15, desc[UR8][R4.64+0x1] ;  /* 0x00000108040fa981 */ /* 0x000ee8000c1e1100 */
[----:B----4-:R0:W-:Y:S01]  /*0540*/  @!P1 STS.U8 [R17+0x23], R2 ;  /* 0x0000230211009388 */ /* 0x0101e20000000000 */
[----:B------:R-:W-:-:S04]  /*0550*/  ISETP.GE.AND P1, PT, R11, R18, PT ;  /* 0x000000120b00720c */ /* 0x000fc80003f26270 */
[----:B------:R-:W-:Y:S01]  /*0560*/  ISETP.LT.OR P1, PT, R11, 0x1, P1 ;  /* 0x000000010b00780c */ /* 0x000fe20000f21670 */
[----:B-----5:R0:W-:Y:S04]  /*0570*/  @!P0 STS.U8 [R0+UR4+0x1], R13 ;  /* 0x0000010d00008988 */ /* 0x0201e80008000004 */
[----:B------:R0:W-:Y:S01]  /*0580*/  @!P4 STS.U8 [R0+UR4+0x133], R9 ;  /* 0x000133090000c988 */ /* 0x0001e20008000004 */
[----:B------:R-:W-:-:S04]  /*0590*/  ISETP.EQ.OR P1, PT, R14, RZ, P1 ;  /* 0x000000ff0e00720c */ /* 0x000fc80000f22670 */
[----:B------:R-:W-:Y:S01]  /*05a0*/  ISETP.GE.OR P1, PT, R14, R19, P1 ;  /* 0x000000130e00720c */ /* 0x000fe20000f26670 */
[----:B--2---:R0:W-:Y:S04]  /*05b0*/  @!P5 STS.U8 [UR4+0x143], R21 ;  /* 0x00014315ff00d988 */ /* 0x0041e80008000004 */
[----:B---3--:R0:W-:Y:S04]  /*05c0*/  @!P6 STS.U8 [UR4+0x132], R20 ;  /* 0x00013214ff00e988 */ /* 0x0081e80008000004 */
[----:B------:R0:W-:Y:S04]  /*05d0*/  @P3 STS.U8 [UR4], R3 ;  /* 0x00000003ff003988 */ /* 0x0001e80008000004 */
[----:B------:R0:W-:Y:S01]  /*05e0*/  @!P2 STS.U8 [UR4+0x11], R15 ;  /* 0x0000110fff00a988 */ /* 0x0001e20008000004 */
[----:B------:R-:W-:Y:S06]  /*05f0*/  BAR.SYNC.DEFER_BLOCKING 0x0 ;  /* 0x0000000000007b1d */ /* 0x000fec0000010000 */
[----:B------:R-:W-:Y:S05]  /*0600*/  @P1 EXIT ;  /* 0x000000000000194d */ /* 0x000fea0003800000 */
[----:B0-----:R-:W-:Y:S01]  /*0610*/  LDS.U8 R0, [R16] ;  /* 0x0000000010007984 */ /* 0x001fe20000000000 */
[----:B------:R-:W-:Y:S03]  /*0620*/  BSSY.RECONVERGENT B0, `(.L_x_1) ;  /* 0x000001f000007945 */ /* 0x000fe60003800200 */
[----:B------:R-:W0:Y:S04]  /*0630*/  LDS.U8 R3, [R16+0x2] ;  /* 0x0000020010037984 */ /* 0x000e280000000000 */
[----:B------:R-:W1:Y:S04]  /*0640*/  LDS.U8 R4, [R16+0x14] ;  /* 0x0000140010047984 */ /* 0x000e680000000000 */
[----:B------:R-:W2:Y:S04]  /*0650*/  LDS.U8 R2, [R16+0x1] ;  /* 0x0000010010027984 */ /* 0x000ea80000000000 */
[----:B------:R-:W3:Y:S04]  /*0660*/  LDS.U8 R7, [R16+0x12] ;  /* 0x0000120010077984 */ /* 0x000ee80000000000 */
[----:B------:R-:W4:Y:S04]  /*0670*/  LDS.U8 R13, [R16+0x26] ;  /* 0x00002600100d7984 */ /* 0x000f280000000000 */
[----:B------:R-:W5:Y:S04]  /*0680*/  LDS.U8 R6, [R16+0x24] ;  /* 0x0000240010067984 */ /* 0x000f680000000000 */
[----:B------:R-:W5:Y:S01]  /*0690*/  LDS.U8 R9, [R16+0x25] ;  /* 0x0000250010097984 */ /* 0x000f620000000000 */
[----:B0-----:R-:W-:-:S02]  /*06a0*/  IMAD.IADD R5, R0, 0x1, R3 ;  /* 0x0000000100057824 */ /* 0x001fc400078e0203 */
[----:B-1----:R-:W-:Y:S02]  /*06b0*/  IMAD R4, R4, 0x2, R3 ;  /* 0x0000000204047824 */ /* 0x002fe400078e0203 */
[----:B--2---:R-:W-:Y:S02]  /*06c0*/  IMAD R2, R2, 0x2, R5 ;  /* 0x0000000202027824 */ /* 0x004fe400078e0205 */
[----:B---3--:R-:W-:Y:S02]  /*06d0*/  IMAD R7, R7, 0x2, R0 ;  /* 0x0000000207077824 */ /* 0x008fe400078e0200 */
[----:B----4-:R-:W-:Y:S02]  /*06e0*/  IMAD.IADD R4, R4, 0x1, R13 ;  /* 0x0000000104047824 */ /* 0x010fe400078e020d */
[----:B-----5:R-:W-:-:S03]  /*06f0*/  IMAD.IADD R2, R6, 0x1, -R2 ;  /* 0x0000000106027824 */ /* 0x020fc600078e0a02 */
[----:B------:R-:W-:Y:S01]  /*0700*/  IADD3 R4, PT, PT, -R4, R7, R6 ;  /* 0x0000000704047210 */ /* 0x000fe20007ffe106 */
[----:B------:R-:W-:-:S04]  /*0710*/  IMAD R2, R9, 0x2, R2 ;  /* 0x0000000209027824 */ /* 0x000fc800078e0202 */
[----:B------:R-:W-:Y:S02]  /*0720*/  IMAD R3, R4, R4, RZ ;  /* 0x0000000404037224 */ /* 0x000fe400078e02ff */
[----:B------:R-:W-:-:S04]  /*0730*/  IMAD.IADD R2, R2, 0x1, R13 ;  /* 0x0000000102027824 */ /* 0x000fc800078e020d */
[----:B------:R-:W-:-:S05]  /*0740*/  IMAD R3, R2, R2, R3 ;  /* 0x0000000202037224 */ /* 0x000fca00078e0203 */
[----:B------:R-:W-:-:S04]  /*0750*/  I2FP.F32.U32 R0, R3 ;  /* 0x0000000300007245 */ /* 0x000fc80000201000 */
[----:B------:R0:W1:Y:S01]  /*0760*/  MUFU.RSQ R3, R0 ;  /* 0x0000000000037308 */ /* 0x0000620000001400 */
[----:B------:R-:W-:-:S05]  /*0770*/  VIADD R2, R0, 0xf3000000 ;  /* 0xf300000000027836 */ /* 0x000fca0000000000 */
[----:B------:R-:W-:-:S13]  /*0780*/  ISETP.GT.U32.AND P0, PT, R2, 0x727fffff, PT ;  /* 0x727fffff0200780c */ /* 0x000fda0003f04070 */
[----:B01----:R-:W-:Y:S05]  /*0790*/  @!P0 BRA `(.L_x_2) ;  /* 0x00000000000c8947 */ /* 0x003fea0003800000 */
[----:B------:R-:W-:-:S07]  /*07a0*/  MOV R7, 0x7c0 ;  /* 0x000007c000077802 */ /* 0x000fce0000000f00 */
[----:B------:R-:W-:Y:S05]  /*07b0*/  CALL.REL.NOINC `($__internal_0_$__cuda_sm20_sqrt_rn_f32_slowpath) ;  /* 0x0000000000387944 */ /* 0x000fea0003c00000 */
[----:B------:R-:W-:Y:S05]  /*07c0*/  BRA `(.L_x_3) ;  /* 0x0000000000107947 */ /* 0x000fea0003800000 */
.L_x_2:
[----:B------:R-:W-:Y:S01]  /*07d0*/  FMUL.FTZ R5, R0, R3 ;  /* 0x0000000300057220 */ /* 0x000fe20000410000 */
[----:B------:R-:W-:-:S03]  /*07e0*/  FMUL.FTZ R3, R3, 0.5 ;  /* 0x3f00000003037820 */ /* 0x000fc60000410000 */
[----:B------:R-:W-:-:S04]  /*07f0*/  FFMA R0, -R5, R5, R0 ;  /* 0x0000000505007223 */ /* 0x000fc80000000100 */
[----:B------:R-:W-:-:S07]  /*0800*/  FFMA R0, R0, R3, R5 ;  /* 0x0000000300007223 */ /* 0x000fce0000000005 */
.L_x_3:
[----:B------:R-:W-:Y:S05]  /*0810*/  BSYNC.RECONVERGENT B0 ;  /* 0x0000000000007941 */ /* 0x000fea0003800200 */
.L_x_1:
[----:B------:R-:W0:Y:S01]  /*0820*/  LDCU.64 UR4, c[0x0][0x388] ;  /* 0x00007100ff0477ac */ /* 0x000e220008000a00 */
[----:B------:R-:W-:Y:S01]  /*0830*/  IMAD.IADD R10, R11, 0x1, R10 ;  /* 0x000000010b0a7824 */ /* 0x000fe200078e020a */
[----:B------:R-:W-:-:S04]  /*0840*/  FSETP.GE.AND P0, PT, R0, 100, PT ;  /* 0x42c800000000780b */ /* 0x000fc80003f06000 */
[----:B------:R-:W-:Y:S02]  /*0850*/  SEL R5, RZ, 0xffffffff, !P0 ;  /* 0xffffffffff057807 */ /* 0x000fe40004000000 */
[----:B0-----:R-:W-:-:S04]  /*0860*/  IADD3 R2, P1, PT, R10, UR4, RZ ;  /* 0x000000040a027c10 */ /* 0x001fc8000ff3e0ff */
[----:B------:R-:W-:-:S05]  /*0870*/  LEA.HI.X.SX32 R3, R10, UR5, 0x1, P1 ;  /* 0x000000050a037c11 */ /* 0x000fca00088f0eff */
[----:B------:R-:W-:Y:S01]  /*0880*/  STG.E.U8 desc[UR8][R2.64], R5 ;  /* 0x0000000502007986 */ /* 0x000fe2000c101108 */
[----:B------:R-:W-:Y:S05]  /*0890*/  EXIT ;  /* 0x000000000000794d */ /* 0x000fea0003800000 */
        .weak           $__internal_0_$__cuda_sm20_sqrt_rn_f32_slowpath
        .type           $__internal_0_$__cuda_sm20_sqrt_rn_f32_slowpath,@function
        .size           $__internal_0_$__cuda_sm20_sqrt_rn_f32_slowpath,(.L_x_6 - $__internal_0_$__cuda_sm20_sqrt_rn_f32_slowpath)
$__internal_0_$__cuda_sm20_sqrt_rn_f32_slowpath:
[----:B------:R-:W-:-:S13]  /*08a0*/  LOP3.LUT P0, RZ, R0, 0x7fffffff, RZ, 0xc0, !PT ;  /* 0x7fffffff00ff7812 */ /* 0x000fda000780c0ff */
[----:B------:R-:W-:Y:S01]  /*08b0*/  @!P0 IMAD.MOV.U32 R2, RZ, RZ, R0 ;  /* 0x000000ffff028224 */ /* 0x000fe200078e0000 */
[----:B------:R-:W-:Y:S06]  /*08c0*/  @!P0 BRA `(.L_x_4) ;  /* 0x0000000000408947 */ /* 0x000fec0003800000 */
[----:B------:R-:W-:-:S13]  /*08d0*/  FSETP.GEU.FTZ.AND P0, PT, R0, RZ, PT ;  /* 0x000000ff0000720b */ /* 0x000fda0003f1e000 */
[----:B------:R-:W-:Y:S01]  /*08e0*/  @!P0 IMAD.MOV.U32 R2, RZ, RZ, 0x7fffffff ;  /* 0x7fffffffff028424 */ /* 0x000fe200078e00ff */
[----:B------:R-:W-:Y:S06]  /*08f0*/  @!P0 BRA `(.L_x_4) ;  /* 0x0000000000348947 */ /* 0x000fec0003800000 */
[----:B------:R-:W-:-:S13]  /*0900*/  FSETP.GTU.FTZ.AND P0, PT, |R0|, +INF , PT ;  /* 0x7f8000000000780b */ /* 0x000fda0003f1c200 */
[----:B------:R-:W-:Y:S01]  /*0910*/  @P0 FADD.FTZ R2, R0, 1 ;  /* 0x3f80000000020421 */ /* 0x000fe20000010000 */
[----:B------:R-:W-:Y:S06]  /*0920*/  @P0 BRA `(.L_x_4) ;  /* 0x0000000000280947 */ /* 0x000fec0003800000 */
[----:B------:R-:W-:-:S13]  /*0930*/  FSETP.NEU.FTZ.AND P0, PT, |R0|, +INF , PT ;  /* 0x7f8000000000780b */ /* 0x000fda0003f1d200 */
[----:B------:R-:W-:-:S04]  /*0940*/  @P0 FFMA R3, R0, 1.84467440737095516160e+19, RZ ;  /* 0x5f80000000030823 */ /* 0x000fc800000000ff */
[----:B------:R-:W0:Y:S02]  /*0950*/  @P0 MUFU.RSQ R2, R3 ;  /* 0x0000000300020308 */ /* 0x000e240000001400 */
[----:B0-----:R-:W-:Y:S01]  /*0960*/  @P0 FMUL.FTZ R4, R3, R2 ;  /* 0x0000000203040220 */ /* 0x001fe20000410000 */
[----:B------:R-:W-:Y:S01]  /*0970*/  @P0 FMUL.FTZ R6, R2, 0.5 ;  /* 0x3f00000002060820 */ /* 0x000fe20000410000 */
[----:B------:R-:W-:Y:S02]  /*0980*/  @!P0 IMAD.MOV.U32 R2, RZ, RZ, R0 ;  /* 0x000000ffff028224 */ /* 0x000fe400078e0000 */
[----:B------:R-:W-:-:S04]  /*0990*/  @P0 FADD.FTZ R5, -R4, -RZ ;  /* 0x800000ff04050221 */ /* 0x000fc80000010100 */
[----:B------:R-:W-:-:S04]  /*09a0*/  @P0 FFMA R5, R4, R5, R3 ;  /* 0x0000000504050223 */ /* 0x000fc80000000003 */
[----:B------:R-:W-:-:S04]  /*09b0*/  @P0 FFMA R5, R5, R6, R4 ;  /* 0x0000000605050223 */ /* 0x000fc80000000004 */
[----:B------:R-:W-:-:S07]  /*09c0*/  @P0 FMUL.FTZ R2, R5, 2.3283064365386962891e-10 ;  /* 0x2f80000005020820 */ /* 0x000fce0000410000 */
.L_x_4:
[----:B------:R-:W-:Y:S02]  /*09d0*/  IMAD.MOV.U32 R0, RZ, RZ, R2 ;  /* 0x000000ffff007224 */ /* 0x000fe400078e0002 */
[----:B------:R-:W-:Y:S02]  /*09e0*/  IMAD.MOV.U32 R2, RZ, RZ, R7 ;  /* 0x000000ffff027224 */ /* 0x000fe400078e0007 */
[----:B------:R-:W-:-:S04]  /*09f0*/  IMAD.MOV.U32 R3, RZ, RZ, 0x0 ;  /* 0x00000000ff037424 */ /* 0x000fc800078e00ff */
[----:B------:R-:W-:Y:S05]  /*0a00*/  RET.REL.NODEC R2 `(_Z17sobelSharedKernelPKhPhii) ;  /* 0xfffffff4027c7950 */ /* 0x000fea0003c3ffff */
.L_x_5:
        /* <DEDUP_REMOVED lines=15> */
.L_x_6:


//--------------------- .nv.shared.reserved.0     --------------------------
	.section	.nv.shared.reserved.0,"aw",@nobits
	.weak		__nv_reservedSMEM_offset_0_alias
	.size		__nv_reservedSMEM_offset_0_alias, 0, 64
	.other		__nv_reservedSMEM_offset_0_alias,@"STO_CUDA_RESERVED_SHARED STV_DEFAULT"
__nv_reservedSMEM_offset_0_alias:
	.zero		0
	.zero		64


//--------------------- .nv.shared._Z17sobelSharedKernelPKhPhii --------------------------
	.section	.nv.shared._Z17sobelSharedKernelPKhPhii,"aw",@nobits
	.sectionflags	@""
.nv.shared._Z17sobelSharedKernelPKhPhii:
	.zero		1348


//--------------------- .nv.constant0._Z10blueKernelPKhPhii --------------------------
	.section	.nv.constant0._Z10blueKernelPKhPhii,"a",@progbits
	.sectionflags	@""
	.align	4
.nv.constant0._Z10blueKernelPKhPhii:
	.zero		920


//--------------------- .nv.constant0._Z17sobelSharedKernelPKhPhii --------------------------
	.section	.nv.constant0._Z17sobelSharedKernelPKhPhii,"a",@progbits
	.sectionflags	@""
	.align	4
.nv.constant0._Z17sobelSharedKernelPKhPhii:
	.zero		920


//--------------------- SYMBOLS --------------------------

	.type		.nv.reservedSmem.offset0,@object
	.size		.nv.reservedSmem.offset0,0x4
	.type		.nv.reservedSmem.cap,@object
	.size		.nv.reservedSmem.cap,0x4
